//
// Generated by NVIDIA NVVM Compiler
//
// Compiler Build ID: CL-36424714
// Cuda compilation tools, release 13.0, V13.0.88
// Based on NVVM 20.0.0
//

.version 9.0
.target sm_100
.address_size 64

	// .globl	_Z6kernelPf

.visible .entry _Z6kernelPf(
	.param .u64 .ptr .align 1 _Z6kernelPf_param_0
)
{
	.reg .b32 	%r<5>;
	.reg .b32 	%f<2>;
	.reg .b64 	%rd<5>;

	ld.param.u64 	%rd1, [_Z6kernelPf_param_0];
	cvta.to.global.u64 	%rd2, %rd1;
	mov.u32 	%r1, %tid.x;
	mov.u32 	%r2, %ctaid.x;
	mov.u32 	%r3, %ntid.x;
	mad.lo.s32 	%r4, %r2, %r3, %r1;
	cvt.rn.f32.s32 	%f1, %r4;
	mul.wide.s32 	%rd3, %r4, 4;
	add.s64 	%rd4, %rd2, %rd3;
	st.global.f32 	[%rd4], %f1;
	ret;

}


// ===== COMPILED SASS (sm_100) =====

	.target	sm_100

	.elftype	@"ET_EXEC"


//--------------------- .note.nv.tkinfo           --------------------------
	.section	.note.nv.tkinfo,"",@"SHT_NOTE"
	.sectionflags	@"SHF_NOTE_NV_TKINFO"
	.tkinfo
        /*0018*/ 	.word	0x00000002
        /*0030*/ 	.string	""
        /*0030*/ 	.string	"ptxas"
        /*0030*/ 	.string	"Cuda compilation tools, release 13.0, V13.0.88"
        /*0030*/ 	.string	"Build cuda_13.0.r13.0/compiler.36424714_0"
        /*0030*/ 	.string	"-arch sm_100 -m 64 "



//--------------------- .note.nv.cuinfo           --------------------------
	.section	.note.nv.cuinfo,"",@"SHT_NOTE"
	.sectionflags	@"SHF_NOTE_NV_CUINFO"
        /*0018*/ 	.short	0x0002
        /*001a*/ 	.short	0x0064
        /*001c*/ 	.short	0x0082
	.zero		2


//--------------------- .nv.info                  --------------------------
	.section	.nv.info,"",@"SHT_CUDA_INFO"
	.align	4


	//----- nvinfo : EIATTR_REGCOUNT
	.align		4
        /*0000*/ 	.byte	0x04, 0x2f
        /*0002*/ 	.short	(.L_1 - .L_0)
	.align		4
.L_0:
        /*0004*/ 	.word	index@(_Z6kernelPf)
        /*0008*/ 	.word	0x00000008


	//----- nvinfo : EIATTR_FRAME_SIZE
	.align		4
.L_1:
        /*000c*/ 	.byte	0x04, 0x11
        /*000e*/ 	.short	(.L_3 - .L_2)
	.align		4
.L_2:
        /*0010*/ 	.word	index@(_Z6kernelPf)
        /*0014*/ 	.word	0x00000000


	//----- nvinfo : EIATTR_MIN_STACK_SIZE
	.align		4
.L_3:
        /*0018*/ 	.byte	0x04, 0x12
        /*001a*/ 	.short	(.L_5 - .L_4)
	.align		4
.L_4:
        /*001c*/ 	.word	index@(_Z6kernelPf)
        /*0020*/ 	.word	0x00000000
.L_5:


//--------------------- .nv.compat                --------------------------
	.section	.nv.compat,"",@"SHT_CUDA_COMPAT_INFO"
	.align	4
        /*0000*/ 	.byte	0x02, 0x09, 0x00, 0x00, 0x02, 0x02, 0x01, 0x00, 0x02, 0x05, 0x05, 0x00, 0x03, 0x07, 0x01, 0x01
        /*0010*/ 	.byte	0x02, 0x03, 0x00, 0x00, 0x02, 0x06, 0x01, 0x00, 0x04, 0x0b, 0x08, 0x00, 0x09, 0x00, 0x00, 0x00
        /*0020*/ 	.byte	0x00, 0x00, 0x00, 0x00


//--------------------- .nv.info._Z6kernelPf      --------------------------
	.section	.nv.info._Z6kernelPf,"",@"SHT_CUDA_INFO"
	.sectionflags	@""
	.align	4


	//----- nvinfo : EIATTR_CUDA_API_VERSION
	.align		4
        /*0000*/ 	.byte	0x04, 0x37
        /*0002*/ 	.short	(.L_7 - .L_6)
.L_6:
        /*0004*/ 	.word	0x00000082


	//----- nvinfo : EIATTR_KPARAM_INFO
	.align		4
.L_7:
        /*0008*/ 	.byte	0x04, 0x17
        /*000a*/ 	.short	(.L_9 - .L_8)
.L_8:
        /*000c*/ 	.word	0x00000000
        /*0010*/ 	.short	0x0000
        /*0012*/ 	.short	0x0000
        /*0014*/ 	.byte	0x00, 0xf5, 0x21, 0x00


	//----- nvinfo : EIATTR_SPARSE_MMA_MASK
	.align		4
.L_9:
        /*0018*/ 	.byte	0x03, 0x50
        /*001a*/ 	.short	0x0000


	//----- nvinfo : EIATTR_MAXREG_COUNT
	.align		4
        /*001c*/ 	.byte	0x03, 0x1b
        /*001e*/ 	.short	0x00ff


	//----- nvinfo : EIATTR_MERCURY_ISA_VERSION
	.align		4
        /*0020*/ 	.byte	0x03, 0x5f
        /*0022*/ 	.short	0x0101


	//----- nvinfo : EIATTR_VRC_CTA_INIT_COUNT
	.align		4
        /*0024*/ 	.byte	0x02, 0x4a
	.zero		1
	.zero		1


	//----- nvinfo : EIATTR_EXIT_INSTR_OFFSETS
	.align		4
        /*0028*/ 	.byte	0x04, 0x1c
        /*002a*/ 	.short	(.L_11 - .L_10)


	//   ....[0]....
.L_10:
        /*002c*/ 	.word	0x000000a0


	//----- nvinfo : EIATTR_CBANK_PARAM_SIZE
	.align		4
.L_11:
        /*0030*/ 	.byte	0x03, 0x19
        /*0032*/ 	.short	0x0008


	//----- nvinfo : EIATTR_PARAM_CBANK
	.align		4
        /*0034*/ 	.byte	0x04, 0x0a
        /*0036*/ 	.short	(.L_13 - .L_12)
	.align		4
.L_12:
        /*0038*/ 	.word	index@(.nv.constant0._Z6kernelPf)
        /*003c*/ 	.short	0x0380
        /*003e*/ 	.short	0x0008


	//----- nvinfo : EIATTR_SW_WAR
	.align		4
.L_13:
        /*0040*/ 	.byte	0x04, 0x36
        /*0042*/ 	.short	(.L_15 - .L_14)
.L_14:
        /*0044*/ 	.word	0x00000008
.L_15:


//--------------------- .nv.callgraph             --------------------------
	.section	.nv.callgraph,"",@"SHT_CUDA_CALLGRAPH"
	.align	4
	.sectionentsize	8
	.align		4
        /*0000*/ 	.word	0x00000000
	.align		4
        /*0004*/ 	.word	0xffffffff
	.align		4
        /*0008*/ 	.word	0x00000000
	.align		4
        /*000c*/ 	.word	0xfffffffe
	.align		4
        /*0010*/ 	.word	0x00000000
	.align		4
        /*0014*/ 	.word	0xfffffffd
	.align		4
        /*0018*/ 	.word	0x00000000
	.align		4
        /*001c*/ 	.word	0xfffffffc


//--------------------- .text._Z6kernelPf         --------------------------
	.section	.text._Z6kernelPf,"ax",@progbits
	.align	128
        .global         _Z6kernelPf
        .type           _Z6kernelPf,@function
        .size           _Z6kernelPf,(.L_x_1 - _Z6kernelPf)
        .other          _Z6kernelPf,@"STO_CUDA_ENTRY STV_DEFAULT"
_Z6kernelPf:
.text._Z6kernelPf:
[----:B------:R-:W-:Y:S01]  /*0000*/  LDC R1, c[0x0][0x37c] ;  /* 0x0000df00ff017b82 */ /* 0x000fe20000000800 */
[----:B------:R-:W0:Y:S07]  /*0010*/  S2R R5, SR_TID.X ;  /* 0x0000000000057919 */ /* 0x000e2e0000002100 */
[----:B------:R-:W0:Y:S01]  /*0020*/  S2UR UR6, SR_CTAID.X ;  /* 0x00000000000679c3 */ /* 0x000e220000002500 */
[----:B------:R-:W1:Y:S07]  /*0030*/  LDCU.64 UR4, c[0x0][0x358] ;  /* 0x00006b00ff0477ac */ /* 0x000e6e0008000a00 */
[----:B------:R-:W0:Y:S08]  /*0040*/  LDC R0, c[0x0][0x360] ;  /* 0x0000d800ff007b82 */ /* 0x000e300000000800 */
[----:B------:R-:W2:Y:S01]  /*0050*/  LDC.64 R2, c[0x0][0x380] ;  /* 0x0000e000ff027b82 */ /* 0x000ea20000000a00 */
[----:B0-----:R-:W-:-:S04]  /*0060*/  IMAD R5, R0, UR6, R5 ;  /* 0x0000000600057c24 */ /* 0x001fc8000f8e0205 */
[----:B--2---:R-:W-:Y:S01]  /*0070*/  IMAD.WIDE R2, R5, 0x4, R2 ;  /* 0x0000000405027825 */ /* 0x004fe200078e0202 */
[----:B------:R-:W-:-:S05]  /*0080*/  I2FP.F32.S32 R5, R5 ;  /* 0x0000000500057245 */ /* 0x000fca0000201400 */
[----:B-1----:R-:W-:Y:S01]  /*0090*/  STG.E desc[UR4][R2.64], R5 ;  /* 0x0000000502007986 */ /* 0x002fe2000c101904 */
[----:B------:R-:W-:Y:S05]  /*00a0*/  EXIT ;  /* 0x000000000000794d */ /* 0x000fea0003800000 */
.L_x_0:
[----:B------:R-:W-:-:S00]  /*00b0*/  BRA `(.L_x_0) ;  /* 0xfffffffc00fc7947 */ /* 0x000fc0000383ffff */
[----:B------:R-:W-:-:S00]  /*00c0*/  NOP ;  /* 0x0000000000007918 */ /* 0x000fc00000000000 */
        /* <DEDUP_REMOVED lines=11> */
.L_x_1:


//--------------------- .nv.shared.reserved.0     --------------------------
	.section	.nv.shared.reserved.0,"aw",@nobits
	.weak		__nv_reservedSMEM_offset_0_alias
	.size		__nv_reservedSMEM_offset_0_alias, 0, 64
	.other		__nv_reservedSMEM_offset_0_alias,@"STO_CUDA_RESERVED_SHARED STV_DEFAULT"
__nv_reservedSMEM_offset_0_alias:
	.zero		0
	.zero		64


//--------------------- .nv.constant0._Z6kernelPf --------------------------
	.section	.nv.constant0._Z6kernelPf,"a",@progbits
	.sectionflags	@""
	.align	4
.nv.constant0._Z6kernelPf:
	.zero		904


//--------------------- SYMBOLS --------------------------

	.type		.nv.reservedSmem.offset0,@object
	.size		.nv.reservedSmem.offset0,0x4
